	.headerflags	@"EF_CUDA_TEXMODE_UNIFIED EF_CUDA_64BIT_ADDRESS EF_CUDA_ACCELERATORS EF_CUDA_SM90 EF_CUDA_VIRTUAL_SM(EF_CUDA_SM90)"
	.elftype	@"ET_EXEC"


//--------------------- .nv.info                  --------------------------
	.section	.nv.info,"",@"SHT_CUDA_INFO"
	.align	4


	//----- nvinfo : EIATTR_REGCOUNT
	.align		4
        /*0000*/ 	.byte	0x04, 0x2f
        /*0002*/ 	.short	(.L_1 - .L_0)
	.align		4
.L_0:
        /*0004*/ 	.word	index@(triton_poi_fused_add_native_layer_norm_9)
        /*0008*/ 	.word	0x00000010


	//----- nvinfo : EIATTR_MIN_STACK_SIZE
	.align		4
.L_1:
        /*000c*/ 	.byte	0x04, 0x12
        /*000e*/ 	.short	(.L_3 - .L_2)
	.align		4
.L_2:
        /*0010*/ 	.word	index@(triton_poi_fused_add_native_layer_norm_9)
        /*0014*/ 	.word	0x00000000


	//----- nvinfo : EIATTR_FRAME_SIZE
	.align		4
.L_3:
        /*0018*/ 	.byte	0x04, 0x11
        /*001a*/ 	.short	(.L_5 - .L_4)
	.align		4
.L_4:
        /*001c*/ 	.word	index@(triton_poi_fused_add_native_layer_norm_9)
        /*0020*/ 	.word	0x00000000


	//----- nvinfo : EIATTR_MIN_STACK_SIZE
	.align		4
.L_5:
        /*0024*/ 	.byte	0x04, 0x12
        /*0026*/ 	.short	(.L_7 - .L_6)
	.align		4
.L_6:
        /*0028*/ 	.word	index@(triton_poi_fused_add_native_layer_norm_9)
        /*002c*/ 	.word	0x00000000
.L_7:


//--------------------- .nv.info.triton_poi_fused_add_native_layer_norm_9 --------------------------
	.section	.nv.info.triton_poi_fused_add_native_layer_norm_9,"",@"SHT_CUDA_INFO"
	.sectionflags	@""
	.align	4


	//----- nvinfo : EIATTR_CUDA_API_VERSION
	.align		4
        /*0000*/ 	.byte	0x04, 0x37
        /*0002*/ 	.short	(.L_9 - .L_8)
.L_8:
        /*0004*/ 	.word	0x0000007c


	//----- nvinfo : EIATTR_KPARAM_INFO
	.align		4
.L_9:
        /*0008*/ 	.byte	0x04, 0x17
        /*000a*/ 	.short	(.L_11 - .L_10)
.L_10:
        /*000c*/ 	.word	0x00000000
        /*0010*/ 	.short	0x0004
        /*0012*/ 	.short	0x001c
        /*0014*/ 	.byte	0x00, 0xf0, 0x11, 0x00


	//----- nvinfo : EIATTR_KPARAM_INFO
	.align		4
.L_11:
        /*0018*/ 	.byte	0x04, 0x17
        /*001a*/ 	.short	(.L_13 - .L_12)
.L_12:
        /*001c*/ 	.word	0x00000000
        /*0020*/ 	.short	0x0003
        /*0022*/ 	.short	0x0018
        /*0024*/ 	.byte	0x00, 0xf0, 0x11, 0x00


	//----- nvinfo : EIATTR_KPARAM_INFO
	.align		4
.L_13:
        /*0028*/ 	.byte	0x04, 0x17
        /*002a*/ 	.short	(.L_15 - .L_14)
.L_14:
        /*002c*/ 	.word	0x00000000
        /*0030*/ 	.short	0x0002
        /*0032*/ 	.short	0x0010
        /*0034*/ 	.byte	0x00, 0xf4, 0x21, 0x00


	//----- nvinfo : EIATTR_KPARAM_INFO
	.align		4
.L_15:
        /*0038*/ 	.byte	0x04, 0x17
        /*003a*/ 	.short	(.L_17 - .L_16)
.L_16:
        /*003c*/ 	.word	0x00000000
        /*0040*/ 	.short	0x0001
        /*0042*/ 	.short	0x0008
        /*0044*/ 	.byte	0x00, 0xf4, 0x21, 0x00


	//----- nvinfo : EIATTR_KPARAM_INFO
	.align		4
.L_17:
        /*0048*/ 	.byte	0x04, 0x17
        /*004a*/ 	.short	(.L_19 - .L_18)
.L_18:
        /*004c*/ 	.word	0x00000000
        /*0050*/ 	.short	0x0000
        /*0052*/ 	.short	0x0000
        /*0054*/ 	.byte	0x00, 0xf4, 0x21, 0x00


	//----- nvinfo : EIATTR_SPARSE_MMA_MASK
	.align		4
.L_19:
        /*0058*/ 	.byte	0x03, 0x50
        /*005a*/ 	.short	0x0000


	//----- nvinfo : EIATTR_MAXREG_COUNT
	.align		4
        /*005c*/ 	.byte	0x03, 0x1b
        /*005e*/ 	.short	0x00ff


	//----- nvinfo : EIATTR_EXIT_INSTR_OFFSETS
	.align		4
        /*0060*/ 	.byte	0x04, 0x1c
        /*0062*/ 	.short	(.L_21 - .L_20)


	//   ....[0]....
.L_20:
        /*0064*/ 	.word	0x000003a0


	//   ....[1]....
        /*0068*/ 	.word	0x000003c0


	//----- nvinfo : EIATTR_REQNTID
	.align		4
.L_21:
        /*006c*/ 	.byte	0x04, 0x10
        /*006e*/ 	.short	(.L_23 - .L_22)
.L_22:
        /*0070*/ 	.word	0x00000020
        /*0074*/ 	.word	0x00000001
        /*0078*/ 	.word	0x00000001


	//----- nvinfo : EIATTR_CBANK_PARAM_SIZE
	.align		4
.L_23:
        /*007c*/ 	.byte	0x03, 0x19
        /*007e*/ 	.short	0x0020


	//----- nvinfo : EIATTR_PARAM_CBANK
	.align		4
        /*0080*/ 	.byte	0x04, 0x0a
        /*0082*/ 	.short	(.L_25 - .L_24)
	.align		4
.L_24:
        /*0084*/ 	.word	index@(.nv.constant0.triton_poi_fused_add_native_layer_norm_9)
        /*0088*/ 	.short	0x0210
        /*008a*/ 	.short	0x0020


	//----- nvinfo : EIATTR_SW_WAR
	.align		4
.L_25:
        /*008c*/ 	.byte	0x04, 0x36
        /*008e*/ 	.short	(.L_27 - .L_26)
.L_26:
        /*0090*/ 	.word	0x00000008
.L_27:


//--------------------- .nv.callgraph             --------------------------
	.section	.nv.callgraph,"",@"SHT_CUDA_CALLGRAPH"
	.align	4
	.sectionentsize	8
	.align		4
        /*0000*/ 	.word	0x00000000
	.align		4
        /*0004*/ 	.word	0xffffffff
	.align		4
        /*0008*/ 	.word	0x00000000
	.align		4
        /*000c*/ 	.word	0xfffffffe
	.align		4
        /*0010*/ 	.word	0x00000000
	.align		4
        /*0014*/ 	.word	0xfffffffd
	.align		4
        /*0018*/ 	.word	0x00000000
	.align		4
        /*001c*/ 	.word	0xfffffffc


//--------------------- .text.triton_poi_fused_add_native_layer_norm_9 --------------------------
	.section	.text.triton_poi_fused_add_native_layer_norm_9,"ax",@progbits
	.sectionflags	@"SHF_BARRIERS=1"
	.align	128
        .global         triton_poi_fused_add_native_layer_norm_9
        .type           triton_poi_fused_add_native_layer_norm_9,@function
        .size           triton_poi_fused_add_native_layer_norm_9,(.L_x_1 - triton_poi_fused_add_native_layer_norm_9)
        .other          triton_poi_fused_add_native_layer_norm_9,@"STO_CUDA_ENTRY STV_DEFAULT"
triton_poi_fused_add_native_layer_norm_9:
.text.triton_poi_fused_add_native_layer_norm_9:
[----:B------:R-:W0:Y:S02]  /*0000*/  LDC R1, c[0x0][0x28] ;  /* 0x00000a00ff017b82 */ /* 0x000e240000000800 */
[----:B------:R-:W1:Y:S01]  /*0010*/  S2R R0, SR_CTAID.Y ;  /* 0x0000000000007919 */ /* 0x000e620000002600 */
[----:B------:R-:W2:Y:S01]  /*0020*/  LDC.64 R2, c[0x0][0x218] ;  /* 0x00008600ff027b82 */ /* 0x000ea20000000a00 */
[----:B------:R-:W-:Y:S01]  /*0030*/  ULDC.64 UR6, c[0x0][0x208] ;  /* 0x0000820000067ab9 */ /* 0x000fe20000000a00 */
[----:B------:R-:W3:Y:S01]  /*0040*/  S2R R13, SR_TID.X ;  /* 0x00000000000d7919 */ /* 0x000ee20000002100 */
[----:B------:R-:W4:Y:S01]  /*0050*/  S2R R8, SR_CTAID.X ;  /* 0x0000000000087919 */ /* 0x000f220000002500 */
[----:B-1----:R-:W-:Y:S01]  /*0060*/  IMAD.SHL.U32 R0, R0, 0x10, RZ ;  /* 0x0000001000007824 */ /* 0x002fe200078e00ff */
[----:B---3--:R-:W-:-:S04]  /*0070*/  SHF.R.U32.HI R11, RZ, 0x4, R13 ;  /* 0x00000004ff0b7819 */ /* 0x008fc8000001160d */
[----:B------:R-:W-:Y:S01]  /*0080*/  LOP3.LUT R4, R0, 0xf, R13, 0xf8, !PT ;  /* 0x0000000f00047812 */ /* 0x000fe200078ef80d */
[----:B----4-:R-:W-:Y:S01]  /*0090*/  IMAD.SHL.U32 R8, R8, 0x2, RZ ;  /* 0x0000000208087824 */ /* 0x010fe200078e00ff */
[----:B------:R-:W-:Y:S02]  /*00a0*/  SGXT.U32 R11, R11, 0x1 ;  /* 0x000000010b0b781a */ /* 0x000fe40000000000 */
[----:B------:R-:W-:-:S04]  /*00b0*/  SHF.R.S32.HI R5, RZ, 0x1f, R4 ;  /* 0x0000001fff057819 */ /* 0x000fc80000011404 */
[----:B------:R-:W-:Y:S02]  /*00c0*/  LEA.HI R6, R5, R4, RZ, 0x2 ;  /* 0x0000000405067211 */ /* 0x000fe400078f10ff */
[----:B------:R-:W-:Y:S02]  /*00d0*/  LOP3.LUT R5, R8, R11, RZ, 0xfc, !PT ;  /* 0x0000000b08057212 */ /* 0x000fe400078efcff */
[C---:B------:R-:W-:Y:S01]  /*00e0*/  LOP3.LUT R7, R6.reuse, 0xfffffffc, RZ, 0xc0, !PT ;  /* 0xfffffffc06077812 */ /* 0x040fe200078ec0ff */
[----:B------:R-:W-:Y:S01]  /*00f0*/  IMAD.SHL.U32 R6, R6, 0x4, RZ ;  /* 0x0000000406067824 */ /* 0x000fe200078e00ff */
[----:B------:R-:W-:-:S03]  /*0100*/  ISETP.GE.AND P0, PT, R5, 0x4, PT ;  /* 0x000000040500780c */ /* 0x000fc60003f06270 */
[C---:B------:R-:W-:Y:S01]  /*0110*/  IMAD.IADD R10, R4.reuse, 0x1, -R7 ;  /* 0x00000001040a7824 */ /* 0x040fe200078e0a07 */
[----:B------:R-:W-:-:S03]  /*0120*/  ISETP.LT.AND P0, PT, R4, 0x10, !P0 ;  /* 0x000000100400780c */ /* 0x000fc60004701270 */
[----:B------:R-:W-:Y:S01]  /*0130*/  IMAD R10, R5, 0x4, R10 ;  /* 0x00000004050a7824 */ /* 0x000fe200078e020a */
[----:B------:R-:W-:Y:S01]  /*0140*/  LOP3.LUT R5, R6, 0xfffffff0, RZ, 0xc0, !PT ;  /* 0xfffffff006057812 */ /* 0x000fe200078ec0ff */
[----:B------:R-:W1:Y:S04]  /*0150*/  S2UR UR5, SR_CgaCtaId ;  /* 0x00000000000579c3 */ /* 0x000e680000008800 */
[----:B------:R-:W-:Y:S02]  /*0160*/  IMAD.IADD R5, R10, 0x1, R5 ;  /* 0x000000010a057824 */ /* 0x000fe400078e0205 */
[----:B------:R-:W-:Y:S02]  /*0170*/  IMAD.MOV.U32 R10, RZ, RZ, RZ ;  /* 0x000000ffff0a7224 */ /* 0x000fe400078e00ff */
[----:B--2---:R-:W-:Y:S01]  /*0180*/  IMAD.WIDE R2, R5, 0x4, R2 ;  /* 0x0000000405027825 */ /* 0x004fe200078e0202 */
[----:B------:R-:W-:Y:S01]  /*0190*/  SHF.R.U32.HI R9, RZ, 0x1, R13 ;  /* 0x00000001ff097819 */ /* 0x000fe2000001160d */
[----:B------:R-:W-:Y:S01]  /*01a0*/  UMOV UR4, 0x400 ;  /* 0x0000040000047882 */ /* 0x000fe20000000000 */
[----:B------:R-:W2:Y:S02]  /*01b0*/  LDC.64 R6, c[0x0][0x210] ;  /* 0x00008400ff067b82 */ /* 0x000ea40000000a00 */
[----:B------:R3:W4:Y:S01]  /*01c0*/  @P0 LDG.E.EL R10, desc[UR6][R2.64] ;  /* 0x00000006020a0981 */ /* 0x000722000c2e1900 */
[----:B------:R-:W-:Y:S01]  /*01d0*/  SGXT.U32 R9, R9, 0x4 ;  /* 0x000000040909781a */ /* 0x000fe20000000000 */
[----:B------:R-:W-:Y:S01]  /*01e0*/  IMAD.SHL.U32 R12, R13, 0x2, RZ ;  /* 0x000000020d0c7824 */ /* 0x000fe200078e00ff */
[----:B------:R-:W-:-:S02]  /*01f0*/  LOP3.LUT R8, R8, 0x1, R13, 0xf8, !PT ;  /* 0x0000000108087812 */ /* 0x000fc400078ef80d */
[----:B------:R-:W-:Y:S01]  /*0200*/  LOP3.LUT R9, R0, R9, RZ, 0xfc, !PT ;  /* 0x0000000900097212 */ /* 0x000fe200078efcff */
[----:B------:R-:W5:Y:S01]  /*0210*/  LDC.64 R4, c[0x0][0x220] ;  /* 0x00008800ff047b82 */ /* 0x000f620000000a00 */
[----:B------:R-:W-:Y:S02]  /*0220*/  LOP3.LUT R0, R12, 0x1e, RZ, 0xc0, !PT ;  /* 0x0000001e0c007812 */ /* 0x000fe400078ec0ff */
[----:B------:R-:W-:Y:S01]  /*0230*/  LOP3.LUT R11, R11, 0x1e, R12, 0xf8, !PT ;  /* 0x0000001e0b0b7812 */ /* 0x000fe200078ef80c */
[----:B---3--:R-:W-:Y:S01]  /*0240*/  IMAD R3, R9, 0x4, R8 ;  /* 0x0000000409037824 */ /* 0x008fe200078e0208 */
[----:B-1----:R-:W-:Y:S01]  /*0250*/  UPRMT UR4, UR5, 0x654, UR4 ;  /* 0x0000065405047896 */ /* 0x002fe20008000004 */
[----:B------:R-:W-:-:S04]  /*0260*/  ISETP.GE.AND P1, PT, R8, 0x4, PT ;  /* 0x000000040800780c */ /* 0x000fc80003f26270 */
[----:B------:R-:W-:Y:S01]  /*0270*/  ISETP.LT.AND P0, PT, R9, 0x10, !P1 ;  /* 0x000000100900780c */ /* 0x000fe20004f01270 */
[----:B------:R-:W-:Y:S01]  /*0280*/  IMAD.MOV.U32 R9, RZ, RZ, RZ ;  /* 0x000000ffff097224 */ /* 0x000fe200078e00ff */
[----:B------:R-:W-:Y:S01]  /*0290*/  LEA R0, R0, UR4, 0x1 ;  /* 0x0000000400007c11 */ /* 0x000fe2000f8e08ff */
[----:B--2---:R-:W-:-:S04]  /*02a0*/  IMAD.WIDE R2, R3, 0x4, R6 ;  /* 0x0000000403027825 */ /* 0x004fc800078e0206 */
[----:B------:R-:W-:Y:S02]  /*02b0*/  IMAD R11, R11, 0x4, R0 ;  /* 0x000000040b0b7824 */ /* 0x000fe400078e0200 */
[----:B------:R-:W-:Y:S02]  /*02c0*/  IMAD.MOV.U32 R6, RZ, RZ, RZ ;  /* 0x000000ffff067224 */ /* 0x000fe400078e00ff */
[----:B-----5:R-:W-:Y:S01]  /*02d0*/  IMAD.WIDE R4, R8, 0x4, R4 ;  /* 0x0000000408047825 */ /* 0x020fe200078e0204 */
[----:B----4-:R-:W-:Y:S01]  /*02e0*/  STS [R11], R10 ;  /* 0x0000000a0b007388 */ /* 0x010fe20000000800 */
[----:B------:R-:W-:Y:S06]  /*02f0*/  BAR.SYNC.DEFER_BLOCKING 0x0 ;  /* 0x0000000000007b1d */ /* 0x000fec0000010000 */
[----:B------:R-:W2:Y:S04]  /*0300*/  @!P1 LDG.E.EL R9, desc[UR6][R4.64] ;  /* 0x0000000604099981 */ /* 0x000ea8000c2e1900 */
[----:B------:R-:W2:Y:S01]  /*0310*/  @P0 LDG.E.EL R6, desc[UR6][R2.64] ;  /* 0x0000000602060981 */ /* 0x000ea2000c2e1900 */
[----:B------:R-:W-:-:S02]  /*0320*/  LOP3.LUT R12, R12, 0x3c, RZ, 0xc0, !PT ;  /* 0x0000003c0c0c7812 */ /* 0x000fc400078ec0ff */
[----:B------:R-:W-:-:S03]  /*0330*/  LOP3.LUT R0, R13, 0x1f, RZ, 0xc0, !PT ;  /* 0x0000001f0d007812 */ /* 0x000fc600078ec0ff */
[----:B------:R-:W-:-:S04]  /*0340*/  VIADD R7, R12, UR4 ;  /* 0x000000040c077c36 */ /* 0x000fc80008000000 */
[----:B------:R-:W-:-:S06]  /*0350*/  IMAD R0, R0, 0x4, R7 ;  /* 0x0000000400007824 */ /* 0x000fcc00078e0207 */
[----:B------:R-:W1:Y:S01]  /*0360*/  LDS R0, [R0] ;  /* 0x0000000000007984 */ /* 0x000e620000000800 */
[----:B------:R-:W-:Y:S01]  /*0370*/  BAR.SYNC.DEFER_BLOCKING 0x0 ;  /* 0x0000000000007b1d */ /* 0x000fe20000010000 */
[----:B--2---:R-:W-:-:S04]  /*0380*/  FADD R9, R9, R6 ;  /* 0x0000000609097221 */ /* 0x004fc80000000000 */
[----:B-1----:R-:W-:Y:S01]  /*0390*/  FADD R9, R0, R9 ;  /* 0x0000000900097221 */ /* 0x002fe20000000000 */
[----:B------:R-:W-:Y:S06]  /*03a0*/  @!P0 EXIT ;  /* 0x000000000000894d */ /* 0x000fec0003800000 */
[----:B------:R-:W-:Y:S01]  /*03b0*/  STG.E desc[UR6][R2.64], R9 ;  /* 0x0000000902007986 */ /* 0x000fe2000c101906 */
[----:B------:R-:W-:Y:S05]  /*03c0*/  EXIT ;  /* 0x000000000000794d */ /* 0x000fea0003800000 */
.L_x_0:
[----:B------:R-:W-:-:S00]  /*03d0*/  BRA `(.L_x_0) ;  /* 0xfffffffc00fc7947 */ /* 0x000fc0000383ffff */
[----:B------:R-:W-:-:S00]  /*03e0*/  NOP ;  /* 0x0000000000007918 */ /* 0x000fc00000000000 */
        /* <DEDUP_REMOVED lines=9> */
.L_x_1:


//--------------------- .nv.shared.triton_poi_fused_add_native_layer_norm_9 --------------------------
	.section	.nv.shared.triton_poi_fused_add_native_layer_norm_9,"aw",@nobits
	.sectionflags	@""
	.align	16
	.zero		1024


//--------------------- .nv.constant0.triton_poi_fused_add_native_layer_norm_9 --------------------------
	.section	.nv.constant0.triton_poi_fused_add_native_layer_norm_9,"a",@progbits
	.sectionflags	@""
	.align	4
.nv.constant0.triton_poi_fused_add_native_layer_norm_9:
	.zero		560
